//
// Generated by NVIDIA NVVM Compiler
//
// Compiler Build ID: CL-36424714
// Cuda compilation tools, release 13.0, V13.0.88
// Based on NVVM 20.0.0
//

.version 9.0
.target sm_100
.address_size 64

	// .globl	_Z7colonelPi

.visible .entry _Z7colonelPi(
	.param .u64 .ptr .align 1 _Z7colonelPi_param_0
)
{
	.reg .b32 	%r<13>;
	.reg .b64 	%rd<5>;

	ld.param.u64 	%rd1, [_Z7colonelPi_param_0];
	cvta.to.global.u64 	%rd2, %rd1;
	mov.u32 	%r1, %tid.x;
	mov.u32 	%r2, %ctaid.x;
	mov.u32 	%r3, %ntid.x;
	mad.lo.s32 	%r4, %r2, %r3, %r1;
	mul.hi.s32 	%r5, %r4, 1374389535;
	shr.u32 	%r6, %r5, 31;
	shr.s32 	%r7, %r5, 4;
	add.s32 	%r8, %r7, %r6;
	mul.lo.s32 	%r9, %r8, 50;
	sub.s32 	%r10, %r4, %r9;
	mul.wide.s32 	%rd3, %r10, 4;
	add.s64 	%rd4, %rd2, %rd3;
	ld.global.u32 	%r11, [%rd4];
	add.s32 	%r12, %r11, 1;
	st.global.u32 	[%rd4], %r12;
	ret;

}


// ===== COMPILED SASS (sm_100) =====

	.target	sm_100

	.elftype	@"ET_EXEC"


//--------------------- .note.nv.tkinfo           --------------------------
	.section	.note.nv.tkinfo,"",@"SHT_NOTE"
	.sectionflags	@"SHF_NOTE_NV_TKINFO"
	.tkinfo
        /*0018*/ 	.word	0x00000002
        /*0030*/ 	.string	""
        /*0030*/ 	.string	"ptxas"
        /*0030*/ 	.string	"Cuda compilation tools, release 13.0, V13.0.88"
        /*0030*/ 	.string	"Build cuda_13.0.r13.0/compiler.36424714_0"
        /*0030*/ 	.string	"-arch sm_100 -m 64 "



//--------------------- .note.nv.cuinfo           --------------------------
	.section	.note.nv.cuinfo,"",@"SHT_NOTE"
	.sectionflags	@"SHF_NOTE_NV_CUINFO"
        /*0018*/ 	.short	0x0002
        /*001a*/ 	.short	0x0064
        /*001c*/ 	.short	0x0082
	.zero		2


//--------------------- .nv.info                  --------------------------
	.section	.nv.info,"",@"SHT_CUDA_INFO"
	.align	4


	//----- nvinfo : EIATTR_REGCOUNT
	.align		4
        /*0000*/ 	.byte	0x04, 0x2f
        /*0002*/ 	.short	(.L_1 - .L_0)
	.align		4
.L_0:
        /*0004*/ 	.word	index@(_Z7colonelPi)
        /*0008*/ 	.word	0x00000008


	//----- nvinfo : EIATTR_FRAME_SIZE
	.align		4
.L_1:
        /*000c*/ 	.byte	0x04, 0x11
        /*000e*/ 	.short	(.L_3 - .L_2)
	.align		4
.L_2:
        /*0010*/ 	.word	index@(_Z7colonelPi)
        /*0014*/ 	.word	0x00000000


	//----- nvinfo : EIATTR_MIN_STACK_SIZE
	.align		4
.L_3:
        /*0018*/ 	.byte	0x04, 0x12
        /*001a*/ 	.short	(.L_5 - .L_4)
	.align		4
.L_4:
        /*001c*/ 	.word	index@(_Z7colonelPi)
        /*0020*/ 	.word	0x00000000
.L_5:


//--------------------- .nv.compat                --------------------------
	.section	.nv.compat,"",@"SHT_CUDA_COMPAT_INFO"
	.align	4
        /*0000*/ 	.byte	0x02, 0x09, 0x00, 0x00, 0x02, 0x02, 0x01, 0x00, 0x02, 0x05, 0x05, 0x00, 0x03, 0x07, 0x01, 0x01
        /*0010*/ 	.byte	0x02, 0x03, 0x00, 0x00, 0x02, 0x06, 0x01, 0x00, 0x04, 0x0b, 0x08, 0x00, 0x09, 0x00, 0x00, 0x00
        /*0020*/ 	.byte	0x00, 0x00, 0x00, 0x00


//--------------------- .nv.info._Z7colonelPi     --------------------------
	.section	.nv.info._Z7colonelPi,"",@"SHT_CUDA_INFO"
	.sectionflags	@""
	.align	4


	//----- nvinfo : EIATTR_CUDA_API_VERSION
	.align		4
        /*0000*/ 	.byte	0x04, 0x37
        /*0002*/ 	.short	(.L_7 - .L_6)
.L_6:
        /*0004*/ 	.word	0x00000082


	//----- nvinfo : EIATTR_KPARAM_INFO
	.align		4
.L_7:
        /*0008*/ 	.byte	0x04, 0x17
        /*000a*/ 	.short	(.L_9 - .L_8)
.L_8:
        /*000c*/ 	.word	0x00000000
        /*0010*/ 	.short	0x0000
        /*0012*/ 	.short	0x0000
        /*0014*/ 	.byte	0x00, 0xf5, 0x21, 0x00


	//----- nvinfo : EIATTR_SPARSE_MMA_MASK
	.align		4
.L_9:
        /*0018*/ 	.byte	0x03, 0x50
        /*001a*/ 	.short	0x0000


	//----- nvinfo : EIATTR_MAXREG_COUNT
	.align		4
        /*001c*/ 	.byte	0x03, 0x1b
        /*001e*/ 	.short	0x00ff


	//----- nvinfo : EIATTR_MERCURY_ISA_VERSION
	.align		4
        /*0020*/ 	.byte	0x03, 0x5f
        /*0022*/ 	.short	0x0101


	//----- nvinfo : EIATTR_VRC_CTA_INIT_COUNT
	.align		4
        /*0024*/ 	.byte	0x02, 0x4a
	.zero		1
	.zero		1


	//----- nvinfo : EIATTR_EXIT_INSTR_OFFSETS
	.align		4
        /*0028*/ 	.byte	0x04, 0x1c
        /*002a*/ 	.short	(.L_11 - .L_10)


	//   ....[0]....
.L_10:
        /*002c*/ 	.word	0x000000f0


	//----- nvinfo : EIATTR_CBANK_PARAM_SIZE
	.align		4
.L_11:
        /*0030*/ 	.byte	0x03, 0x19
        /*0032*/ 	.short	0x0008


	//----- nvinfo : EIATTR_PARAM_CBANK
	.align		4
        /*0034*/ 	.byte	0x04, 0x0a
        /*0036*/ 	.short	(.L_13 - .L_12)
	.align		4
.L_12:
        /*0038*/ 	.word	index@(.nv.constant0._Z7colonelPi)
        /*003c*/ 	.short	0x0380
        /*003e*/ 	.short	0x0008


	//----- nvinfo : EIATTR_SW_WAR
	.align		4
.L_13:
        /*0040*/ 	.byte	0x04, 0x36
        /*0042*/ 	.short	(.L_15 - .L_14)
.L_14:
        /*0044*/ 	.word	0x00000008
.L_15:


//--------------------- .nv.callgraph             --------------------------
	.section	.nv.callgraph,"",@"SHT_CUDA_CALLGRAPH"
	.align	4
	.sectionentsize	8
	.align		4
        /*0000*/ 	.word	0x00000000
	.align		4
        /*0004*/ 	.word	0xffffffff
	.align		4
        /*0008*/ 	.word	0x00000000
	.align		4
        /*000c*/ 	.word	0xfffffffe
	.align		4
        /*0010*/ 	.word	0x00000000
	.align		4
        /*0014*/ 	.word	0xfffffffd
	.align		4
        /*0018*/ 	.word	0x00000000
	.align		4
        /*001c*/ 	.word	0xfffffffc


//--------------------- .text._Z7colonelPi        --------------------------
	.section	.text._Z7colonelPi,"ax",@progbits
	.align	128
        .global         _Z7colonelPi
        .type           _Z7colonelPi,@function
        .size           _Z7colonelPi,(.L_x_1 - _Z7colonelPi)
        .other          _Z7colonelPi,@"STO_CUDA_ENTRY STV_DEFAULT"
_Z7colonelPi:
.text._Z7colonelPi:
[----:B------:R-:W-:Y:S01]  /*0000*/  LDC R1, c[0x0][0x37c] ;  /* 0x0000df00ff017b82 */ /* 0x000fe20000000800 */
[----:B------:R-:W0:Y:S07]  /*0010*/  S2R R0, SR_TID.X ;  /* 0x0000000000007919 */ /* 0x000e2e0000002100 */
[----:B------:R-:W0:Y:S08]  /*0020*/  S2UR UR4, SR_CTAID.X ;  /* 0x00000000000479c3 */ /* 0x000e300000002500 */
[----:B------:R-:W0:Y:S08]  /*0030*/  LDC R5, c[0x0][0x360] ;  /* 0x0000d800ff057b82 */ /* 0x000e300000000800 */
[----:B------:R-:W1:Y:S01]  /*0040*/  LDC.64 R2, c[0x0][0x380] ;  /* 0x0000e000ff027b82 */ /* 0x000e620000000a00 */
[----:B0-----:R-:W-:Y:S01]  /*0050*/  IMAD R0, R5, UR4, R0 ;  /* 0x0000000405007c24 */ /* 0x001fe2000f8e0200 */
[----:B------:R-:W0:Y:S03]  /*0060*/  LDCU.64 UR4, c[0x0][0x358] ;  /* 0x00006b00ff0477ac */ /* 0x000e260008000a00 */
[----:B------:R-:W-:-:S05]  /*0070*/  IMAD.HI R4, R0, 0x51eb851f, RZ ;  /* 0x51eb851f00047827 */ /* 0x000fca00078e02ff */
[----:B------:R-:W-:-:S04]  /*0080*/  SHF.R.U32.HI R5, RZ, 0x1f, R4 ;  /* 0x0000001fff057819 */ /* 0x000fc80000011604 */
[----:B------:R-:W-:-:S05]  /*0090*/  LEA.HI.SX32 R5, R4, R5, 0x1c ;  /* 0x0000000504057211 */ /* 0x000fca00078fe2ff */
[----:B------:R-:W-:-:S04]  /*00a0*/  IMAD R5, R5, -0x32, R0 ;  /* 0xffffffce05057824 */ /* 0x000fc800078e0200 */
[----:B-1----:R-:W-:-:S05]  /*00b0*/  IMAD.WIDE R2, R5, 0x4, R2 ;  /* 0x0000000405027825 */ /* 0x002fca00078e0202 */
[----:B0-----:R-:W2:Y:S02]  /*00c0*/  LDG.E R0, desc[UR4][R2.64] ;  /* 0x0000000402007981 */ /* 0x001ea4000c1e1900 */
[----:B--2---:R-:W-:-:S05]  /*00d0*/  IADD3 R5, PT, PT, R0, 0x1, RZ ;  /* 0x0000000100057810 */ /* 0x004fca0007ffe0ff */
[----:B------:R-:W-:Y:S01]  /*00e0*/  STG.E desc[UR4][R2.64], R5 ;  /* 0x0000000502007986 */ /* 0x000fe2000c101904 */
[----:B------:R-:W-:Y:S05]  /*00f0*/  EXIT ;  /* 0x000000000000794d */ /* 0x000fea0003800000 */
.L_x_0:
[----:B------:R-:W-:-:S00]  /*0100*/  BRA `(.L_x_0) ;  /* 0xfffffffc00fc7947 */ /* 0x000fc0000383ffff */
[----:B------:R-:W-:-:S00]  /*0110*/  NOP ;  /* 0x0000000000007918 */ /* 0x000fc00000000000 */
        /* <DEDUP_REMOVED lines=14> */
.L_x_1:


//--------------------- .nv.shared.reserved.0     --------------------------
	.section	.nv.shared.reserved.0,"aw",@nobits
	.weak		__nv_reservedSMEM_offset_0_alias
	.size		__nv_reservedSMEM_offset_0_alias, 0, 64
	.other		__nv_reservedSMEM_offset_0_alias,@"STO_CUDA_RESERVED_SHARED STV_DEFAULT"
__nv_reservedSMEM_offset_0_alias:
	.zero		0
	.zero		64


//--------------------- .nv.constant0._Z7colonelPi --------------------------
	.section	.nv.constant0._Z7colonelPi,"a",@progbits
	.sectionflags	@""
	.align	4
.nv.constant0._Z7colonelPi:
	.zero		904


//--------------------- SYMBOLS --------------------------

	.type		.nv.reservedSmem.offset0,@object
	.size		.nv.reservedSmem.offset0,0x4
